	.headerflags	@"EF_CUDA_TEXMODE_UNIFIED EF_CUDA_64BIT_ADDRESS EF_CUDA_ACCELERATORS EF_CUDA_SM90 EF_CUDA_VIRTUAL_SM(EF_CUDA_SM90)"
	.elftype	@"ET_EXEC"


//--------------------- .nv.info                  --------------------------
	.section	.nv.info,"",@"SHT_CUDA_INFO"
	.align	4


	//----- nvinfo : EIATTR_REGCOUNT
	.align		4
        /*0000*/ 	.byte	0x04, 0x2f
        /*0002*/ 	.short	(.L_1 - .L_0)
	.align		4
.L_0:
        /*0004*/ 	.word	index@(triton_poi_fused_constant_pad_nd_21)
        /*0008*/ 	.word	0x00000019


	//----- nvinfo : EIATTR_MIN_STACK_SIZE
	.align		4
.L_1:
        /*000c*/ 	.byte	0x04, 0x12
        /*000e*/ 	.short	(.L_3 - .L_2)
	.align		4
.L_2:
        /*0010*/ 	.word	index@(triton_poi_fused_constant_pad_nd_21)
        /*0014*/ 	.word	0x00000000


	//----- nvinfo : EIATTR_FRAME_SIZE
	.align		4
.L_3:
        /*0018*/ 	.byte	0x04, 0x11
        /*001a*/ 	.short	(.L_5 - .L_4)
	.align		4
.L_4:
        /*001c*/ 	.word	index@(triton_poi_fused_constant_pad_nd_21)
        /*0020*/ 	.word	0x00000000


	//----- nvinfo : EIATTR_MIN_STACK_SIZE
	.align		4
.L_5:
        /*0024*/ 	.byte	0x04, 0x12
        /*0026*/ 	.short	(.L_7 - .L_6)
	.align		4
.L_6:
        /*0028*/ 	.word	index@(triton_poi_fused_constant_pad_nd_21)
        /*002c*/ 	.word	0x00000000
.L_7:


//--------------------- .nv.info.triton_poi_fused_constant_pad_nd_21 --------------------------
	.section	.nv.info.triton_poi_fused_constant_pad_nd_21,"",@"SHT_CUDA_INFO"
	.sectionflags	@""
	.align	4


	//----- nvinfo : EIATTR_CUDA_API_VERSION
	.align		4
        /*0000*/ 	.byte	0x04, 0x37
        /*0002*/ 	.short	(.L_9 - .L_8)
.L_8:
        /*0004*/ 	.word	0x0000007c


	//----- nvinfo : EIATTR_KPARAM_INFO
	.align		4
.L_9:
        /*0008*/ 	.byte	0x04, 0x17
        /*000a*/ 	.short	(.L_11 - .L_10)
.L_10:
        /*000c*/ 	.word	0x00000000
        /*0010*/ 	.short	0x0003
        /*0012*/ 	.short	0x0014
        /*0014*/ 	.byte	0x00, 0xf0, 0x11, 0x00


	//----- nvinfo : EIATTR_KPARAM_INFO
	.align		4
.L_11:
        /*0018*/ 	.byte	0x04, 0x17
        /*001a*/ 	.short	(.L_13 - .L_12)
.L_12:
        /*001c*/ 	.word	0x00000000
        /*0020*/ 	.short	0x0002
        /*0022*/ 	.short	0x0010
        /*0024*/ 	.byte	0x00, 0xf0, 0x11, 0x00


	//----- nvinfo : EIATTR_KPARAM_INFO
	.align		4
.L_13:
        /*0028*/ 	.byte	0x04, 0x17
        /*002a*/ 	.short	(.L_15 - .L_14)
.L_14:
        /*002c*/ 	.word	0x00000000
        /*0030*/ 	.short	0x0001
        /*0032*/ 	.short	0x0008
        /*0034*/ 	.byte	0x00, 0xf4, 0x21, 0x00


	//----- nvinfo : EIATTR_KPARAM_INFO
	.align		4
.L_15:
        /*0038*/ 	.byte	0x04, 0x17
        /*003a*/ 	.short	(.L_17 - .L_16)
.L_16:
        /*003c*/ 	.word	0x00000000
        /*0040*/ 	.short	0x0000
        /*0042*/ 	.short	0x0000
        /*0044*/ 	.byte	0x00, 0xf4, 0x21, 0x00


	//----- nvinfo : EIATTR_SPARSE_MMA_MASK
	.align		4
.L_17:
        /*0048*/ 	.byte	0x03, 0x50
        /*004a*/ 	.short	0x0000


	//----- nvinfo : EIATTR_MAXREG_COUNT
	.align		4
        /*004c*/ 	.byte	0x03, 0x1b
        /*004e*/ 	.short	0x00ff


	//----- nvinfo : EIATTR_EXIT_INSTR_OFFSETS
	.align		4
        /*0050*/ 	.byte	0x04, 0x1c
        /*0052*/ 	.short	(.L_19 - .L_18)


	//   ....[0]....
.L_18:
        /*0054*/ 	.word	0x000006a0


	//   ....[1]....
        /*0058*/ 	.word	0x00000720


	//----- nvinfo : EIATTR_REQNTID
	.align		4
.L_19:
        /*005c*/ 	.byte	0x04, 0x10
        /*005e*/ 	.short	(.L_21 - .L_20)
.L_20:
        /*0060*/ 	.word	0x00000080
        /*0064*/ 	.word	0x00000001
        /*0068*/ 	.word	0x00000001


	//----- nvinfo : EIATTR_CBANK_PARAM_SIZE
	.align		4
.L_21:
        /*006c*/ 	.byte	0x03, 0x19
        /*006e*/ 	.short	0x0018


	//----- nvinfo : EIATTR_PARAM_CBANK
	.align		4
        /*0070*/ 	.byte	0x04, 0x0a
        /*0072*/ 	.short	(.L_23 - .L_22)
	.align		4
.L_22:
        /*0074*/ 	.word	index@(.nv.constant0.triton_poi_fused_constant_pad_nd_21)
        /*0078*/ 	.short	0x0210
        /*007a*/ 	.short	0x0018


	//----- nvinfo : EIATTR_SW_WAR
	.align		4
.L_23:
        /*007c*/ 	.byte	0x04, 0x36
        /*007e*/ 	.short	(.L_25 - .L_24)
.L_24:
        /*0080*/ 	.word	0x00000008
.L_25:


//--------------------- .nv.callgraph             --------------------------
	.section	.nv.callgraph,"",@"SHT_CUDA_CALLGRAPH"
	.align	4
	.sectionentsize	8
	.align		4
        /*0000*/ 	.word	0x00000000
	.align		4
        /*0004*/ 	.word	0xffffffff
	.align		4
        /*0008*/ 	.word	0x00000000
	.align		4
        /*000c*/ 	.word	0xfffffffe
	.align		4
        /*0010*/ 	.word	0x00000000
	.align		4
        /*0014*/ 	.word	0xfffffffd
	.align		4
        /*0018*/ 	.word	0x00000000
	.align		4
        /*001c*/ 	.word	0xfffffffc


//--------------------- .text.triton_poi_fused_constant_pad_nd_21 --------------------------
	.section	.text.triton_poi_fused_constant_pad_nd_21,"ax",@progbits
	.sectionflags	@"SHF_BARRIERS=1"
	.align	128
        .global         triton_poi_fused_constant_pad_nd_21
        .type           triton_poi_fused_constant_pad_nd_21,@function
        .size           triton_poi_fused_constant_pad_nd_21,(.L_x_1 - triton_poi_fused_constant_pad_nd_21)
        .other          triton_poi_fused_constant_pad_nd_21,@"STO_CUDA_ENTRY STV_DEFAULT"
triton_poi_fused_constant_pad_nd_21:
.text.triton_poi_fused_constant_pad_nd_21:
[----:B------:R-:W0:Y:S02]  /*0000*/  LDC R1, c[0x0][0x28] ;  /* 0x00000a00ff017b82 */ /* 0x000e240000000800 */
[----:B------:R-:W1:Y:S01]  /*0010*/  S2R R3, SR_CTAID.Y ;  /* 0x0000000000037919 */ /* 0x000e620000002600 */
[----:B------:R-:W-:Y:S01]  /*0020*/  ULDC.64 UR6, c[0x0][0x208] ;  /* 0x0000820000067ab9 */ /* 0x000fe20000000a00 */
[----:B------:R-:W2:Y:S01]  /*0030*/  S2R R12, SR_TID.X ;  /* 0x00000000000c7919 */ /* 0x000ea20000002100 */
[----:B------:R-:W3:Y:S01]  /*0040*/  S2R R13, SR_CTAID.X ;  /* 0x00000000000d7919 */ /* 0x000ee20000002500 */
[----:B-1----:R-:W-:Y:S02]  /*0050*/  IMAD.SHL.U32 R3, R3, 0x20, RZ ;  /* 0x0000002003037824 */ /* 0x002fe400078e00ff */
[----:B--2---:R-:W-:Y:S01]  /*0060*/  IMAD.SHL.U32 R0, R12, 0x4, RZ ;  /* 0x000000040c007824 */ /* 0x004fe200078e00ff */
[----:B------:R-:W-:Y:S01]  /*0070*/  SHF.R.U32.HI R2, RZ, 0x3, R12 ;  /* 0x00000003ff027819 */ /* 0x000fe2000001160c */
[----:B---3--:R-:W-:-:S03]  /*0080*/  IMAD.SHL.U32 R13, R13, 0x20, RZ ;  /* 0x000000200d0d7824 */ /* 0x008fc600078e00ff */
[----:B------:R-:W-:Y:S02]  /*0090*/  LOP3.LUT R10, R3, 0x1c, R0, 0xf8, !PT ;  /* 0x0000001c030a7812 */ /* 0x000fe400078ef800 */
[----:B------:R-:W-:Y:S02]  /*00a0*/  SGXT.U32 R2, R2, 0x4 ;  /* 0x000000040202781a */ /* 0x000fe40000000000 */
[----:B------:R-:W-:Y:S02]  /*00b0*/  SHF.R.S32.HI R7, RZ, 0x1f, R10 ;  /* 0x0000001fff077819 */ /* 0x000fe4000001140a */
[----:B------:R-:W-:Y:S02]  /*00c0*/  LOP3.LUT R4, R13, R2, RZ, 0xfc, !PT ;  /* 0x000000020d047212 */ /* 0x000fe400078efcff */
[----:B------:R-:W-:Y:S02]  /*00d0*/  LOP3.LUT R5, R13, 0x10, R2, 0xfe, !PT ;  /* 0x000000100d057812 */ /* 0x000fe400078efe02 */
[----:B------:R-:W-:-:S02]  /*00e0*/  LEA.HI R8, R7, R10, RZ, 0x5 ;  /* 0x0000000a07087211 */ /* 0x000fc400078f28ff */
[----:B------:R-:W-:Y:S02]  /*00f0*/  SHF.R.S32.HI R7, RZ, 0x1f, R4 ;  /* 0x0000001fff077819 */ /* 0x000fe40000011404 */
[----:B------:R-:W-:Y:S02]  /*0100*/  SHF.R.S32.HI R6, RZ, 0x1f, R5 ;  /* 0x0000001fff067819 */ /* 0x000fe40000011405 */
[----:B------:R-:W-:Y:S02]  /*0110*/  LOP3.LUT R9, R8, 0xffffffe0, RZ, 0xc0, !PT ;  /* 0xffffffe008097812 */ /* 0x000fe400078ec0ff */
[----:B------:R-:W-:Y:S02]  /*0120*/  LEA.HI R7, R7, R4, RZ, 0x5 ;  /* 0x0000000407077211 */ /* 0x000fe400078f28ff */
[----:B------:R-:W-:Y:S01]  /*0130*/  LEA.HI R6, R6, R5, RZ, 0x5 ;  /* 0x0000000506067211 */ /* 0x000fe200078f28ff */
[----:B------:R-:W-:Y:S01]  /*0140*/  IMAD.IADD R16, R10, 0x1, -R9 ;  /* 0x000000010a107824 */ /* 0x000fe200078e0a09 */
[----:B------:R-:W-:-:S02]  /*0150*/  SHF.R.S32.HI R15, RZ, 0x5, R8 ;  /* 0x00000005ff0f7819 */ /* 0x000fc40000011408 */
[----:B------:R-:W1:Y:S01]  /*0160*/  LDC.64 R8, c[0x0][0x210] ;  /* 0x00008400ff087b82 */ /* 0x000e620000000a00 */
[----:B------:R-:W-:Y:S02]  /*0170*/  LOP3.LUT R11, R7, 0xffffffe0, RZ, 0xc0, !PT ;  /* 0xffffffe0070b7812 */ /* 0x000fe400078ec0ff */
[----:B------:R-:W-:Y:S01]  /*0180*/  LOP3.LUT R14, R6, 0xffffffe0, RZ, 0xc0, !PT ;  /* 0xffffffe0060e7812 */ /* 0x000fe200078ec0ff */
[----:B------:R-:W-:Y:S01]  /*0190*/  IMAD R15, R15, 0x7820, R16 ;  /* 0x000078200f0f7824 */ /* 0x000fe200078e0210 */
[----:B------:R-:W-:Y:S01]  /*01a0*/  SHF.R.S32.HI R7, RZ, 0x5, R7 ;  /* 0x00000005ff077819 */ /* 0x000fe20000011407 */
[----:B------:R-:W-:Y:S01]  /*01b0*/  IMAD.IADD R11, R4, 0x1, -R11 ;  /* 0x00000001040b7824 */ /* 0x000fe200078e0a0b */
[----:B------:R-:W-:Y:S01]  /*01c0*/  SHF.R.S32.HI R6, RZ, 0x5, R6 ;  /* 0x00000005ff067819 */ /* 0x000fe20000011406 */
[----:B------:R-:W-:Y:S02]  /*01d0*/  IMAD.IADD R14, R5, 0x1, -R14 ;  /* 0x00000001050e7824 */ /* 0x000fe400078e0a0e */
[C-C-:B------:R-:W-:Y:S01]  /*01e0*/  IMAD R16, R11.reuse, 0x20, R15.reuse ;  /* 0x000000200b107824 */ /* 0x140fe200078e020f */
[----:B------:R-:W-:Y:S01]  /*01f0*/  ISETP.GE.AND P1, PT, R11, 0x1f, PT ;  /* 0x0000001f0b00780c */ /* 0x000fe20003f26270 */
[C---:B------:R-:W-:Y:S01]  /*0200*/  IMAD R11, R14.reuse, 0x20, R15 ;  /* 0x000000200e0b7824 */ /* 0x040fe200078e020f */
[----:B------:R-:W-:Y:S01]  /*0210*/  ISETP.GE.AND P0, PT, R14, 0x1f, PT ;  /* 0x0000001f0e00780c */ /* 0x000fe20003f06270 */
[----:B------:R-:W-:Y:S01]  /*0220*/  IMAD R15, R7, 0x3e0, R16 ;  /* 0x000003e0070f7824 */ /* 0x000fe200078e0210 */
[----:B------:R-:W-:Y:S01]  /*0230*/  ISETP.LT.AND P1, PT, R4, 0x3e0, !P1 ;  /* 0x000003e00400780c */ /* 0x000fe20004f21270 */
[----:B------:R-:W-:Y:S01]  /*0240*/  IMAD R11, R6, 0x3e0, R11 ;  /* 0x000003e0060b7824 */ /* 0x000fe200078e020b */
[----:B------:R-:W-:-:S02]  /*0250*/  ISETP.LT.AND P0, PT, R5, 0x3e0, !P0 ;  /* 0x000003e00500780c */ /* 0x000fc40004701270 */
[----:B------:R-:W-:Y:S02]  /*0260*/  CS2R R4, SRZ ;  /* 0x0000000000047805 */ /* 0x000fe4000001ff00 */
[C---:B------:R-:W-:Y:S02]  /*0270*/  ISETP.LT.AND P1, PT, R10.reuse, 0x80, P1 ;  /* 0x000000800a00780c */ /* 0x040fe40000f21270 */
[----:B------:R-:W-:Y:S02]  /*0280*/  CS2R R6, SRZ ;  /* 0x0000000000067805 */ /* 0x000fe4000001ff00 */
[----:B------:R-:W-:Y:S01]  /*0290*/  ISETP.LT.AND P0, PT, R10, 0x80, P0 ;  /* 0x000000800a00780c */ /* 0x000fe20000701270 */
[----:B-1----:R-:W-:Y:S01]  /*02a0*/  IMAD.WIDE R16, R11, 0x4, R8 ;  /* 0x000000040b107825 */ /* 0x002fe200078e0208 */
[----:B------:R-:W-:-:S03]  /*02b0*/  CS2R R10, SRZ ;  /* 0x00000000000a7805 */ /* 0x000fc6000001ff00 */
[----:B------:R-:W-:Y:S01]  /*02c0*/  IMAD.WIDE R14, R15, 0x4, R8 ;  /* 0x000000040f0e7825 */ /* 0x000fe200078e0208 */
[----:B------:R-:W-:-:S07]  /*02d0*/  CS2R R8, SRZ ;  /* 0x0000000000087805 */ /* 0x000fce000001ff00 */
[----:B------:R1:W2:Y:S04]  /*02e0*/  @P0 LDG.E.EL.128 R4, desc[UR6][R16.64] ;  /* 0x0000000610040981 */ /* 0x0002a8000c2e1d00 */
[----:B------:R3:W4:Y:S01]  /*02f0*/  @P1 LDG.E.EL.128 R8, desc[UR6][R14.64] ;  /* 0x000000060e081981 */ /* 0x000722000c2e1d00 */
[----:B------:R-:W5:Y:S01]  /*0300*/  S2UR UR5, SR_CgaCtaId ;  /* 0x00000000000579c3 */ /* 0x000f620000008800 */
[----:B------:R-:W-:Y:S01]  /*0310*/  IMAD.SHL.U32 R18, R12, 0x80, RZ ;  /* 0x000000800c127824 */ /* 0x000fe200078e00ff */
[----:B------:R-:W-:Y:S01]  /*0320*/  UMOV UR4, 0x400 ;  /* 0x0000040000047882 */ /* 0x000fe20000000000 */
[----:B------:R-:W-:Y:S02]  /*0330*/  SHF.R.U32.HI R12, RZ, 0x1, R12 ;  /* 0x00000001ff0c7819 */ /* 0x000fe4000001160c */
[----:B------:R-:W-:-:S02]  /*0340*/  LOP3.LUT R13, R13, 0x1c, R0, 0xf8, !PT ;  /* 0x0000001c0d0d7812 */ /* 0x000fc400078ef800 */
[----:B------:R-:W-:Y:S02]  /*0350*/  LOP3.LUT R19, R18, 0x380, RZ, 0xc0, !PT ;  /* 0x0000038012137812 */ /* 0x000fe400078ec0ff */
[----:B------:R-:W-:Y:S02]  /*0360*/  LOP3.LUT R12, R12, 0x3c, RZ, 0xc0, !PT ;  /* 0x0000003c0c0c7812 */ /* 0x000fe400078ec0ff */
[C---:B------:R-:W-:Y:S02]  /*0370*/  LOP3.LUT R20, R19.reuse, 0x40, RZ, 0xfc, !PT ;  /* 0x0000004013147812 */ /* 0x040fe400078efcff */
[C---:B------:R-:W-:Y:S02]  /*0380*/  LOP3.LUT R18, R19.reuse, 0x20, RZ, 0xfc, !PT ;  /* 0x0000002013127812 */ /* 0x040fe400078efcff */
[C---:B-1----:R-:W-:Y:S02]  /*0390*/  LOP3.LUT R17, R19.reuse, R2, RZ, 0xfc, !PT ;  /* 0x0000000213117212 */ /* 0x042fe400078efcff */
[----:B------:R-:W-:Y:S01]  /*03a0*/  LOP3.LUT R21, R19, 0x60, RZ, 0xfc, !PT ;  /* 0x0000006013157812 */ /* 0x000fe200078efcff */
[----:B-----5:R-:W-:-:S06]  /*03b0*/  UPRMT UR4, UR5, 0x654, UR4 ;  /* 0x0000065405047896 */ /* 0x020fcc0008000004 */
[----:B------:R-:W-:Y:S02]  /*03c0*/  LEA.HI R16, R19, UR4, RZ, 0x1d ;  /* 0x0000000413107c11 */ /* 0x000fe4000f8fe8ff */
[----:B------:R-:W-:Y:S02]  /*03d0*/  LEA.HI R20, R20, UR4, RZ, 0x1d ;  /* 0x0000000414147c11 */ /* 0x000fe4000f8fe8ff */
[----:B---3--:R-:W-:Y:S01]  /*03e0*/  LEA.HI R14, R18, UR4, RZ, 0x1d ;  /* 0x00000004120e7c11 */ /* 0x008fe2000f8fe8ff */
[----:B------:R-:W-:Y:S01]  /*03f0*/  IMAD R15, R17, 0x4, R16 ;  /* 0x00000004110f7824 */ /* 0x000fe200078e0210 */
[----:B------:R-:W-:Y:S01]  /*0400*/  LEA.HI R18, R21, UR4, RZ, 0x1d ;  /* 0x0000000415127c11 */ /* 0x000fe2000f8fe8ff */
[C---:B------:R-:W-:Y:S02]  /*0410*/  IMAD R16, R17.reuse, 0x4, R20 ;  /* 0x0000000411107824 */ /* 0x040fe400078e0214 */
[C---:B------:R-:W-:Y:S02]  /*0420*/  IMAD R14, R17.reuse, 0x4, R14 ;  /* 0x00000004110e7824 */ /* 0x040fe400078e020e */
[----:B------:R-:W-:Y:S01]  /*0430*/  IMAD R17, R17, 0x4, R18 ;  /* 0x0000000411117824 */ /* 0x000fe200078e0212 */
[----:B--2---:R-:W-:-:S02]  /*0440*/  SEL R20, R7, RZ, P0 ;  /* 0x000000ff07147207 */ /* 0x004fc40000000000 */
[----:B------:R-:W-:Y:S02]  /*0450*/  SEL R18, R4, RZ, P0 ;  /* 0x000000ff04127207 */ /* 0x000fe40000000000 */
[----:B----4-:R-:W-:Y:S02]  /*0460*/  SEL R8, R8, RZ, P1 ;  /* 0x000000ff08087207 */ /* 0x010fe40000800000 */
[----:B------:R-:W-:Y:S02]  /*0470*/  SEL R9, R9, RZ, P1 ;  /* 0x000000ff09097207 */ /* 0x000fe40000800000 */
[----:B------:R-:W-:Y:S01]  /*0480*/  SEL R7, R10, RZ, P1 ;  /* 0x000000ff0a077207 */ /* 0x000fe20000800000 */
[----:B------:R-:W-:Y:S01]  /*0490*/  STS [R15], R8 ;  /* 0x000000080f007388 */ /* 0x000fe20000000800 */
[----:B------:R-:W-:Y:S02]  /*04a0*/  SEL R22, R11, RZ, P1 ;  /* 0x000000ff0b167207 */ /* 0x000fe40000800000 */
[----:B------:R-:W-:Y:S01]  /*04b0*/  SEL R19, R5, RZ, P0 ;  /* 0x000000ff05137207 */ /* 0x000fe20000000000 */
[----:B------:R1:W-:Y:S01]  /*04c0*/  STS [R14+0x80], R9 ;  /* 0x000080090e007388 */ /* 0x0003e20000000800 */
[----:B------:R-:W-:Y:S01]  /*04d0*/  SEL R21, R6, RZ, P0 ;  /* 0x000000ff06157207 */ /* 0x000fe20000000000 */
[----:B------:R-:W-:Y:S01]  /*04e0*/  VIADD R5, R12, UR4 ;  /* 0x000000040c057c36 */ /* 0x000fe20008000000 */
[----:B------:R-:W-:Y:S01]  /*04f0*/  LOP3.LUT R10, R0, 0x1fc, RZ, 0xc0, !PT ;  /* 0x000001fc000a7812 */ /* 0x000fe200078ec0ff */
[----:B------:R-:W-:Y:S01]  /*0500*/  STS [R16+0x100], R7 ;  /* 0x0001000710007388 */ /* 0x000fe20000000800 */
[----:B------:R-:W-:-:S02]  /*0510*/  ISETP.GE.AND P0, PT, R13, 0x400, PT ;  /* 0x000004000d00780c */ /* 0x000fc40003f06270 */
[C---:B------:R-:W-:Y:S01]  /*0520*/  LOP3.LUT R11, R10.reuse, 0x200, RZ, 0xfc, !PT ;  /* 0x000002000a0b7812 */ /* 0x040fe200078efcff */
[----:B------:R-:W-:Y:S01]  /*0530*/  STS [R17+0x180], R22 ;  /* 0x0001801611007388 */ /* 0x000fe20000000800 */
[----:B------:R-:W-:Y:S01]  /*0540*/  IMAD R12, R10, 0x4, R5 ;  /* 0x000000040a0c7824 */ /* 0x000fe200078e0205 */
[----:B-1----:R-:W1:Y:S01]  /*0550*/  LDC.64 R8, c[0x0][0x218] ;  /* 0x00008600ff087b82 */ /* 0x002e620000000a00 */
[----:B------:R-:W-:Y:S01]  /*0560*/  LOP3.LUT R0, R3, R2, RZ, 0xfc, !PT ;  /* 0x0000000203007212 */ /* 0x000fe200078efcff */
[----:B------:R-:W-:Y:S03]  /*0570*/  STS [R15+0x40], R18 ;  /* 0x000040120f007388 */ /* 0x000fe60000000800 */
[C---:B------:R-:W-:Y:S01]  /*0580*/  ISETP.LT.AND P1, PT, R0.reuse, 0x80, !P0 ;  /* 0x000000800000780c */ /* 0x040fe20004721270 */
[----:B------:R2:W-:Y:S04]  /*0590*/  STS [R14+0xc0], R19 ;  /* 0x0000c0130e007388 */ /* 0x0005e80000000800 */
[----:B------:R-:W-:Y:S04]  /*05a0*/  STS [R16+0x140], R21 ;  /* 0x0001401510007388 */ /* 0x000fe80000000800 */
[----:B------:R-:W-:Y:S01]  /*05b0*/  STS [R17+0x1c0], R20 ;  /* 0x0001c01411007388 */ /* 0x000fe20000000800 */
[----:B--2---:R-:W-:Y:S01]  /*05c0*/  SHF.R.U32.HI R14, RZ, 0x3, R11 ;  /* 0x00000003ff0e7819 */ /* 0x004fe2000001160b */
[----:B------:R-:W-:Y:S01]  /*05d0*/  BAR.SYNC.DEFER_BLOCKING 0x0 ;  /* 0x0000000000007b1d */ /* 0x000fe20000010000 */
[----:B------:R-:W-:Y:S01]  /*05e0*/  LOP3.LUT R11, R3, 0x10, R2, 0xfe, !PT ;  /* 0x00000010030b7812 */ /* 0x000fe200078efe02 */
[----:B------:R-:W-:Y:S01]  /*05f0*/  IMAD R3, R0, 0x400, R13 ;  /* 0x0000040000037824 */ /* 0x000fe200078e020d */
[----:B------:R-:W-:-:S02]  /*0600*/  LOP3.LUT R14, R14, 0x7c, RZ, 0xc0, !PT ;  /* 0x0000007c0e0e7812 */ /* 0x000fc400078ec0ff */
[----:B------:R-:W-:Y:S01]  /*0610*/  ISETP.LT.AND P0, PT, R11, 0x80, !P0 ;  /* 0x000000800b00780c */ /* 0x000fe20004701270 */
[----:B-1----:R-:W-:-:S04]  /*0620*/  IMAD.WIDE R2, R3, 0x4, R8 ;  /* 0x0000000403027825 */ /* 0x002fc800078e0208 */
[----:B------:R-:W-:-:S04]  /*0630*/  VIADD R15, R14, UR4 ;  /* 0x000000040e0f7c36 */ /* 0x000fc80008000000 */
[----:B------:R-:W-:Y:S01]  /*0640*/  IMAD R15, R10, 0x4, R15 ;  /* 0x000000040a0f7824 */ /* 0x000fe200078e020f */
[----:B------:R-:W-:Y:S04]  /*0650*/  LDS R4, [R12] ;  /* 0x000000000c047984 */ /* 0x000fe80000000800 */
[----:B------:R-:W-:Y:S04]  /*0660*/  LDS R5, [R12+0x4] ;  /* 0x000004000c057984 */ /* 0x000fe80000000800 */
[----:B------:R-:W-:Y:S04]  /*0670*/  LDS R6, [R12+0x8] ;  /* 0x000008000c067984 */ /* 0x000fe80000000800 */
[----:B------:R-:W1:Y:S04]  /*0680*/  LDS R7, [R12+0xc] ;  /* 0x00000c000c077984 */ /* 0x000e680000000800 */
[----:B-1----:R1:W-:Y:S01]  /*0690*/  @P1 STG.E.128 desc[UR6][R2.64], R4 ;  /* 0x0000000402001986 */ /* 0x0023e2000c101d06 */
[----:B------:R-:W-:Y:S05]  /*06a0*/  @!P0 EXIT ;  /* 0x000000000000894d */ /* 0x000fea0003800000 */
[----:B-1----:R-:W-:Y:S01]  /*06b0*/  LDS R4, [R15+0x800] ;  /* 0x000800000f047984 */ /* 0x002fe20000000800 */
[----:B------:R-:W-:-:S03]  /*06c0*/  IMAD R11, R11, 0x400, R13 ;  /* 0x000004000b0b7824 */ /* 0x000fc600078e020d */
[----:B------:R-:W-:Y:S01]  /*06d0*/  LDS R5, [R15+0x804] ;  /* 0x000804000f057984 */ /* 0x000fe20000000800 */
[----:B------:R-:W-:-:S03]  /*06e0*/  IMAD.WIDE R8, R11, 0x4, R8 ;  /* 0x000000040b087825 */ /* 0x000fc600078e0208 */
[----:B------:R-:W-:Y:S04]  /*06f0*/  LDS R6, [R15+0x808] ;  /* 0x000808000f067984 */ /* 0x000fe80000000800 */
[----:B------:R-:W0:Y:S04]  /*0700*/  LDS R7, [R15+0x80c] ;  /* 0x00080c000f077984 */ /* 0x000e280000000800 */
[----:B0-----:R-:W-:Y:S01]  /*0710*/  STG.E.128 desc[UR6][R8.64], R4 ;  /* 0x0000000408007986 */ /* 0x001fe2000c101d06 */
[----:B------:R-:W-:Y:S05]  /*0720*/  EXIT ;  /* 0x000000000000794d */ /* 0x000fea0003800000 */
.L_x_0:
[----:B------:R-:W-:-:S00]  /*0730*/  BRA `(.L_x_0) ;  /* 0xfffffffc00fc7947 */ /* 0x000fc0000383ffff */
[----:B------:R-:W-:-:S00]  /*0740*/  NOP ;  /* 0x0000000000007918 */ /* 0x000fc00000000000 */
        /* <DEDUP_REMOVED lines=11> */
.L_x_1:


//--------------------- .nv.shared.triton_poi_fused_constant_pad_nd_21 --------------------------
	.section	.nv.shared.triton_poi_fused_constant_pad_nd_21,"aw",@nobits
	.sectionflags	@""
	.align	16
	.zero		1024


//--------------------- .nv.constant0.triton_poi_fused_constant_pad_nd_21 --------------------------
	.section	.nv.constant0.triton_poi_fused_constant_pad_nd_21,"a",@progbits
	.sectionflags	@""
	.align	4
.nv.constant0.triton_poi_fused_constant_pad_nd_21:
	.zero		552
